//
// Generated by NVIDIA NVVM Compiler
//
// Compiler Build ID: CL-36424714
// Cuda compilation tools, release 13.0, V13.0.88
// Based on NVVM 20.0.0
//

.version 9.0
.target sm_100
.address_size 64

	// .globl	_Z6conv2dIfLm1000ELm1000ELm5ELm27EEvPT_S1_i
.const .align 4 .b8 M[100];
// _ZZ6conv2dIfLm1000ELm1000ELm5ELm27EEvPT_S1_iE3Nds has been demoted

.visible .entry _Z6conv2dIfLm1000ELm1000ELm5ELm27EEvPT_S1_i(
	.param .u64 .ptr .align 1 _Z6conv2dIfLm1000ELm1000ELm5ELm27EEvPT_S1_i_param_0,
	.param .u64 .ptr .align 1 _Z6conv2dIfLm1000ELm1000ELm5ELm27EEvPT_S1_i_param_1,
	.param .u32 _Z6conv2dIfLm1000ELm1000ELm5ELm27EEvPT_S1_i_param_2
)
{
	.reg .pred 	%p<4>;
	.reg .b32 	%r<18>;
	.reg .b32 	%f<77>;
	.reg .b64 	%rd<9>;
	// demoted variable
	.shared .align 4 .b8 _ZZ6conv2dIfLm1000ELm1000ELm5ELm27EEvPT_S1_iE3Nds[3844];
	ld.param.u64 	%rd1, [_Z6conv2dIfLm1000ELm1000ELm5ELm27EEvPT_S1_i_param_0];
	ld.param.u64 	%rd2, [_Z6conv2dIfLm1000ELm1000ELm5ELm27EEvPT_S1_i_param_1];
	ld.param.u32 	%r6, [_Z6conv2dIfLm1000ELm1000ELm5ELm27EEvPT_S1_i_param_2];
	mov.u32 	%r1, %tid.x;
	mov.u32 	%r2, %tid.y;
	mov.u32 	%r7, %ctaid.y;
	mad.lo.s32 	%r3, %r7, 27, %r2;
	mov.u32 	%r8, %ctaid.x;
	mad.lo.s32 	%r4, %r8, 27, %r1;
	mov.u32 	%r9, _ZZ6conv2dIfLm1000ELm1000ELm5ELm27EEvPT_S1_iE3Nds;
	mad.lo.s32 	%r10, %r2, 124, %r9;
	shl.b32 	%r11, %r1, 2;
	add.s32 	%r5, %r10, %r11;
	max.u32 	%r12, %r3, %r4;
	setp.gt.u32 	%p1, %r12, 999;
	@%p1 bra 	$L__BB0_2;
	cvta.to.global.u64 	%rd3, %rd1;
	mad.lo.s32 	%r13, %r6, %r3, %r4;
	mul.wide.s32 	%rd4, %r13, 4;
	add.s64 	%rd5, %rd3, %rd4;
	ld.global.f32 	%f2, [%rd5];
	st.shared.f32 	[%r5], %f2;
$L__BB0_2:
	bar.sync 	0;
	max.u32 	%r15, %r1, %r2;
	setp.gt.u32 	%p2, %r15, 26;
	@%p2 bra 	$L__BB0_5;
	ld.const.f32 	%f3, [M];
	ld.shared.f32 	%f4, [%r5];
	fma.rn.f32 	%f5, %f3, %f4, 0f00000000;
	ld.const.f32 	%f6, [M+4];
	ld.shared.f32 	%f7, [%r5+4];
	fma.rn.f32 	%f8, %f6, %f7, %f5;
	ld.const.f32 	%f9, [M+8];
	ld.shared.f32 	%f10, [%r5+8];
	fma.rn.f32 	%f11, %f9, %f10, %f8;
	ld.const.f32 	%f12, [M+12];
	ld.shared.f32 	%f13, [%r5+12];
	fma.rn.f32 	%f14, %f12, %f13, %f11;
	ld.const.f32 	%f15, [M+16];
	ld.shared.f32 	%f16, [%r5+16];
	fma.rn.f32 	%f17, %f15, %f16, %f14;
	ld.const.f32 	%f18, [M+20];
	ld.shared.f32 	%f19, [%r5+124];
	fma.rn.f32 	%f20, %f18, %f19, %f17;
	ld.const.f32 	%f21, [M+24];
	ld.shared.f32 	%f22, [%r5+128];
	fma.rn.f32 	%f23, %f21, %f22, %f20;
	ld.const.f32 	%f24, [M+28];
	ld.shared.f32 	%f25, [%r5+132];
	fma.rn.f32 	%f26, %f24, %f25, %f23;
	ld.const.f32 	%f27, [M+32];
	ld.shared.f32 	%f28, [%r5+136];
	fma.rn.f32 	%f29, %f27, %f28, %f26;
	ld.const.f32 	%f30, [M+36];
	ld.shared.f32 	%f31, [%r5+140];
	fma.rn.f32 	%f32, %f30, %f31, %f29;
	ld.const.f32 	%f33, [M+40];
	ld.shared.f32 	%f34, [%r5+248];
	fma.rn.f32 	%f35, %f33, %f34, %f32;
	ld.const.f32 	%f36, [M+44];
	ld.shared.f32 	%f37, [%r5+252];
	fma.rn.f32 	%f38, %f36, %f37, %f35;
	ld.const.f32 	%f39, [M+48];
	ld.shared.f32 	%f40, [%r5+256];
	fma.rn.f32 	%f41, %f39, %f40, %f38;
	ld.const.f32 	%f42, [M+52];
	ld.shared.f32 	%f43, [%r5+260];
	fma.rn.f32 	%f44, %f42, %f43, %f41;
	ld.const.f32 	%f45, [M+56];
	ld.shared.f32 	%f46, [%r5+264];
	fma.rn.f32 	%f47, %f45, %f46, %f44;
	ld.const.f32 	%f48, [M+60];
	ld.shared.f32 	%f49, [%r5+372];
	fma.rn.f32 	%f50, %f48, %f49, %f47;
	ld.const.f32 	%f51, [M+64];
	ld.shared.f32 	%f52, [%r5+376];
	fma.rn.f32 	%f53, %f51, %f52, %f50;
	ld.const.f32 	%f54, [M+68];
	ld.shared.f32 	%f55, [%r5+380];
	fma.rn.f32 	%f56, %f54, %f55, %f53;
	ld.const.f32 	%f57, [M+72];
	ld.shared.f32 	%f58, [%r5+384];
	fma.rn.f32 	%f59, %f57, %f58, %f56;
	ld.const.f32 	%f60, [M+76];
	ld.shared.f32 	%f61, [%r5+388];
	fma.rn.f32 	%f62, %f60, %f61, %f59;
	ld.const.f32 	%f63, [M+80];
	ld.shared.f32 	%f64, [%r5+496];
	fma.rn.f32 	%f65, %f63, %f64, %f62;
	ld.const.f32 	%f66, [M+84];
	ld.shared.f32 	%f67, [%r5+500];
	fma.rn.f32 	%f68, %f66, %f67, %f65;
	ld.const.f32 	%f69, [M+88];
	ld.shared.f32 	%f70, [%r5+504];
	fma.rn.f32 	%f71, %f69, %f70, %f68;
	ld.const.f32 	%f72, [M+92];
	ld.shared.f32 	%f73, [%r5+508];
	fma.rn.f32 	%f74, %f72, %f73, %f71;
	ld.const.f32 	%f75, [M+96];
	ld.shared.f32 	%f76, [%r5+512];
	fma.rn.f32 	%f1, %f75, %f76, %f74;
	setp.gt.u32 	%p3, %r12, 995;
	@%p3 bra 	$L__BB0_5;
	mad.lo.s32 	%r17, %r6, %r3, %r4;
	cvta.to.global.u64 	%rd6, %rd2;
	mul.wide.s32 	%rd7, %r17, 4;
	add.s64 	%rd8, %rd6, %rd7;
	st.global.f32 	[%rd8], %f1;
$L__BB0_5:
	ret;

}


// ===== COMPILED SASS (sm_100) =====

	.target	sm_100

	.elftype	@"ET_EXEC"


//--------------------- .note.nv.tkinfo           --------------------------
	.section	.note.nv.tkinfo,"",@"SHT_NOTE"
	.sectionflags	@"SHF_NOTE_NV_TKINFO"
	.tkinfo
        /*0018*/ 	.word	0x00000002
        /*0030*/ 	.string	""
        /*0030*/ 	.string	"ptxas"
        /*0030*/ 	.string	"Cuda compilation tools, release 13.0, V13.0.88"
        /*0030*/ 	.string	"Build cuda_13.0.r13.0/compiler.36424714_0"
        /*0030*/ 	.string	"-arch sm_100 -m 64 "



//--------------------- .note.nv.cuinfo           --------------------------
	.section	.note.nv.cuinfo,"",@"SHT_NOTE"
	.sectionflags	@"SHF_NOTE_NV_CUINFO"
        /*0018*/ 	.short	0x0002
        /*001a*/ 	.short	0x0064
        /*001c*/ 	.short	0x0082
	.zero		2


//--------------------- .nv.info                  --------------------------
	.section	.nv.info,"",@"SHT_CUDA_INFO"
	.align	4


	//----- nvinfo : EIATTR_REGCOUNT
	.align		4
        /*0000*/ 	.byte	0x04, 0x2f
        /*0002*/ 	.short	(.L_2 - .L_1)
	.align		4
.L_1:
        /*0004*/ 	.word	index@(_Z6conv2dIfLm1000ELm1000ELm5ELm27EEvPT_S1_i)
        /*0008*/ 	.word	0x00000014


	//----- nvinfo : EIATTR_FRAME_SIZE
	.align		4
.L_2:
        /*000c*/ 	.byte	0x04, 0x11
        /*000e*/ 	.short	(.L_4 - .L_3)
	.align		4
.L_3:
        /*0010*/ 	.word	index@(_Z6conv2dIfLm1000ELm1000ELm5ELm27EEvPT_S1_i)
        /*0014*/ 	.word	0x00000000


	//----- nvinfo : EIATTR_MIN_STACK_SIZE
	.align		4
.L_4:
        /*0018*/ 	.byte	0x04, 0x12
        /*001a*/ 	.short	(.L_6 - .L_5)
	.align		4
.L_5:
        /*001c*/ 	.word	index@(_Z6conv2dIfLm1000ELm1000ELm5ELm27EEvPT_S1_i)
        /*0020*/ 	.word	0x00000000
.L_6:


//--------------------- .nv.compat                --------------------------
	.section	.nv.compat,"",@"SHT_CUDA_COMPAT_INFO"
	.align	4
        /*0000*/ 	.byte	0x02, 0x09, 0x00, 0x00, 0x02, 0x02, 0x01, 0x00, 0x02, 0x05, 0x05, 0x00, 0x03, 0x07, 0x01, 0x01
        /*0010*/ 	.byte	0x02, 0x03, 0x00, 0x00, 0x02, 0x06, 0x01, 0x00, 0x04, 0x0b, 0x08, 0x00, 0x09, 0x00, 0x00, 0x00
        /*0020*/ 	.byte	0x00, 0x00, 0x00, 0x00


//--------------------- .nv.info._Z6conv2dIfLm1000ELm1000ELm5ELm27EEvPT_S1_i --------------------------
	.section	.nv.info._Z6conv2dIfLm1000ELm1000ELm5ELm27EEvPT_S1_i,"",@"SHT_CUDA_INFO"
	.sectionflags	@""
	.align	4


	//----- nvinfo : EIATTR_CUDA_API_VERSION
	.align		4
        /*0000*/ 	.byte	0x04, 0x37
        /*0002*/ 	.short	(.L_8 - .L_7)
.L_7:
        /*0004*/ 	.word	0x00000082


	//----- nvinfo : EIATTR_KPARAM_INFO
	.align		4
.L_8:
        /*0008*/ 	.byte	0x04, 0x17
        /*000a*/ 	.short	(.L_10 - .L_9)
.L_9:
        /*000c*/ 	.word	0x00000000
        /*0010*/ 	.short	0x0002
        /*0012*/ 	.short	0x0010
        /*0014*/ 	.byte	0x00, 0xf0, 0x11, 0x00


	//----- nvinfo : EIATTR_KPARAM_INFO
	.align		4
.L_10:
        /*0018*/ 	.byte	0x04, 0x17
        /*001a*/ 	.short	(.L_12 - .L_11)
.L_11:
        /*001c*/ 	.word	0x00000000
        /*0020*/ 	.short	0x0001
        /*0022*/ 	.short	0x0008
        /*0024*/ 	.byte	0x00, 0xf5, 0x21, 0x00


	//----- nvinfo : EIATTR_KPARAM_INFO
	.align		4
.L_12:
        /*0028*/ 	.byte	0x04, 0x17
        /*002a*/ 	.short	(.L_14 - .L_13)
.L_13:
        /*002c*/ 	.word	0x00000000
        /*0030*/ 	.short	0x0000
        /*0032*/ 	.short	0x0000
        /*0034*/ 	.byte	0x00, 0xf5, 0x21, 0x00


	//----- nvinfo : EIATTR_SPARSE_MMA_MASK
	.align		4
.L_14:
        /*0038*/ 	.byte	0x03, 0x50
        /*003a*/ 	.short	0x0000


	//----- nvinfo : EIATTR_MAXREG_COUNT
	.align		4
        /*003c*/ 	.byte	0x03, 0x1b
        /*003e*/ 	.short	0x00ff


	//----- nvinfo : EIATTR_NUM_BARRIERS
	.align		4
        /*0040*/ 	.byte	0x02, 0x4c
        /*0042*/ 	.byte	0x01
	.zero		1


	//----- nvinfo : EIATTR_MERCURY_ISA_VERSION
	.align		4
        /*0044*/ 	.byte	0x03, 0x5f
        /*0046*/ 	.short	0x0101


	//----- nvinfo : EIATTR_VRC_CTA_INIT_COUNT
	.align		4
        /*0048*/ 	.byte	0x02, 0x4a
	.zero		1
	.zero		1


	//----- nvinfo : EIATTR_EXIT_INSTR_OFFSETS
	.align		4
        /*004c*/ 	.byte	0x04, 0x1c
        /*004e*/ 	.short	(.L_16 - .L_15)


	//   ....[0]....
.L_15:
        /*0050*/ 	.word	0x00000180


	//   ....[1]....
        /*0054*/ 	.word	0x00000530


	//   ....[2]....
        /*0058*/ 	.word	0x00000590


	//----- nvinfo : EIATTR_CBANK_PARAM_SIZE
	.align		4
.L_16:
        /*005c*/ 	.byte	0x03, 0x19
        /*005e*/ 	.short	0x0014


	//----- nvinfo : EIATTR_PARAM_CBANK
	.align		4
        /*0060*/ 	.byte	0x04, 0x0a
        /*0062*/ 	.short	(.L_18 - .L_17)
	.align		4
.L_17:
        /*0064*/ 	.word	index@(.nv.constant0._Z6conv2dIfLm1000ELm1000ELm5ELm27EEvPT_S1_i)
        /*0068*/ 	.short	0x0380
        /*006a*/ 	.short	0x0014


	//----- nvinfo : EIATTR_SW_WAR
	.align		4
.L_18:
        /*006c*/ 	.byte	0x04, 0x36
        /*006e*/ 	.short	(.L_20 - .L_19)
.L_19:
        /*0070*/ 	.word	0x00000008
.L_20:


//--------------------- .nv.callgraph             --------------------------
	.section	.nv.callgraph,"",@"SHT_CUDA_CALLGRAPH"
	.align	4
	.sectionentsize	8
	.align		4
        /*0000*/ 	.word	0x00000000
	.align		4
        /*0004*/ 	.word	0xffffffff
	.align		4
        /*0008*/ 	.word	0x00000000
	.align		4
        /*000c*/ 	.word	0xfffffffe
	.align		4
        /*0010*/ 	.word	0x00000000
	.align		4
        /*0014*/ 	.word	0xfffffffd
	.align		4
        /*0018*/ 	.word	0x00000000
	.align		4
        /*001c*/ 	.word	0xfffffffc


//--------------------- .nv.constant3             --------------------------
	.section	.nv.constant3,"a",@progbits
	.align	4
.nv.constant3:
	.type		M,@object
	.size		M,(.L_0 - M)
M:
	.zero		100
.L_0:


//--------------------- .text._Z6conv2dIfLm1000ELm1000ELm5ELm27EEvPT_S1_i --------------------------
	.section	.text._Z6conv2dIfLm1000ELm1000ELm5ELm27EEvPT_S1_i,"ax",@progbits
	.align	128
        .global         _Z6conv2dIfLm1000ELm1000ELm5ELm27EEvPT_S1_i
        .type           _Z6conv2dIfLm1000ELm1000ELm5ELm27EEvPT_S1_i,@function
        .size           _Z6conv2dIfLm1000ELm1000ELm5ELm27EEvPT_S1_i,(.L_x_1 - _Z6conv2dIfLm1000ELm1000ELm5ELm27EEvPT_S1_i)
        .other          _Z6conv2dIfLm1000ELm1000ELm5ELm27EEvPT_S1_i,@"STO_CUDA_ENTRY STV_DEFAULT"
_Z6conv2dIfLm1000ELm1000ELm5ELm27EEvPT_S1_i:
.text._Z6conv2dIfLm1000ELm1000ELm5ELm27EEvPT_S1_i:
[----:B------:R-:W-:Y:S01]  /*0000*/  LDC R1, c[0x0][0x37c] ;  /* 0x0000df00ff017b82 */ /* 0x000fe20000000800 */
[----:B------:R-:W0:Y:S01]  /*0010*/  S2R R8, SR_TID.Y ;  /* 0x0000000000087919 */ /* 0x000e220000002200 */
[----:B------:R-:W1:Y:S01]  /*0020*/  LDCU.64 UR4, c[0x0][0x358] ;  /* 0x00006b00ff0477ac */ /* 0x000e620008000a00 */
[----:B------:R-:W0:Y:S01]  /*0030*/  S2R R3, SR_CTAID.Y ;  /* 0x0000000000037919 */ /* 0x000e220000002600 */
[----:B------:R-:W2:Y:S01]  /*0040*/  S2R R9, SR_TID.X ;  /* 0x0000000000097919 */ /* 0x000ea20000002100 */
[----:B------:R-:W2:Y:S01]  /*0050*/  S2R R0, SR_CTAID.X ;  /* 0x0000000000007919 */ /* 0x000ea20000002500 */
[----:B0-----:R-:W-:Y:S02]  /*0060*/  IMAD R2, R3, 0x1b, R8 ;  /* 0x0000001b03027824 */ /* 0x001fe400078e0208 */
[----:B--2---:R-:W-:-:S05]  /*0070*/  IMAD R3, R0, 0x1b, R9 ;  /* 0x0000001b00037824 */ /* 0x004fca00078e0209 */
[----:B------:R-:W-:-:S04]  /*0080*/  VIMNMX.U32 R14, PT, PT, R2, R3, !PT ;  /* 0x00000003020e7248 */ /* 0x000fc80007fe0000 */
[----:B------:R-:W-:-:S13]  /*0090*/  ISETP.GT.U32.AND P0, PT, R14, 0x3e7, PT ;  /* 0x000003e70e00780c */ /* 0x000fda0003f04070 */
[----:B------:R-:W0:Y:S08]  /*00a0*/  @!P0 LDC R5, c[0x0][0x390] ;  /* 0x0000e400ff058b82 */ /* 0x000e300000000800 */
[----:B------:R-:W2:Y:S01]  /*00b0*/  @!P0 LDC.64 R6, c[0x0][0x380] ;  /* 0x0000e000ff068b82 */ /* 0x000ea20000000a00 */
[----:B0-----:R-:W-:-:S04]  /*00c0*/  @!P0 IMAD R5, R2, R5, R3 ;  /* 0x0000000502058224 */ /* 0x001fc800078e0203 */
[----:B--2---:R-:W-:-:S06]  /*00d0*/  @!P0 IMAD.WIDE R6, R5, 0x4, R6 ;  /* 0x0000000405068825 */ /* 0x004fcc00078e0206 */
[----:B-1----:R-:W2:Y:S01]  /*00e0*/  @!P0 LDG.E R7, desc[UR4][R6.64] ;  /* 0x0000000406078981 */ /* 0x002ea2000c1e1900 */
[----:B------:R-:W-:Y:S02]  /*00f0*/  MOV R0, 0x400 ;  /* 0x0000040000007802 */ /* 0x000fe40000000f00 */
[----:B------:R-:W-:Y:S01]  /*0100*/  VIMNMX.U32 R4, PT, PT, R9, R8, !PT ;  /* 0x0000000809047248 */ /* 0x000fe20007fe0000 */
[----:B------:R-:W0:Y:S03]  /*0110*/  S2R R5, SR_CgaCtaId ;  /* 0x0000000000057919 */ /* 0x000e260000008800 */
[----:B------:R-:W-:Y:S02]  /*0120*/  ISETP.GT.U32.AND P1, PT, R4, 0x1a, PT ;  /* 0x0000001a0400780c */ /* 0x000fe40003f24070 */
[----:B0-----:R-:W-:-:S05]  /*0130*/  LEA R0, R5, R0, 0x18 ;  /* 0x0000000005007211 */ /* 0x001fca00078ec0ff */
[----:B------:R-:W-:-:S05]  /*0140*/  IMAD R0, R8, 0x7c, R0 ;  /* 0x0000007c08007824 */ /* 0x000fca00078e0200 */
[----:B------:R-:W-:-:S05]  /*0150*/  LEA R4, R9, R0, 0x2 ;  /* 0x0000000009047211 */ /* 0x000fca00078e10ff */
[----:B--2---:R0:W-:Y:S01]  /*0160*/  @!P0 STS [R4], R7 ;  /* 0x0000000704008388 */ /* 0x0041e20000000800 */
[----:B------:R-:W-:Y:S06]  /*0170*/  BAR.SYNC.DEFER_BLOCKING 0x0 ;  /* 0x0000000000007b1d */ /* 0x000fec0000010000 */
[----:B------:R-:W-:Y:S05]  /*0180*/  @P1 EXIT ;  /* 0x000000000000194d */ /* 0x000fea0003800000 */
[----:B------:R-:W0:Y:S01]  /*0190*/  LDS R0, [R4] ;  /* 0x0000000004007984 */ /* 0x000e220000000800 */
[----:B------:R-:W0:Y:S01]  /*01a0*/  LDCU.128 UR8, c[0x3][URZ] ;  /* 0x00c00000ff0877ac */ /* 0x000e220008000c00 */
[----:B------:R-:W-:Y:S02]  /*01b0*/  ISETP.GT.U32.AND P0, PT, R14, 0x3e3, PT ;  /* 0x000003e30e00780c */ /* 0x000fe40003f04070 */
[----:B------:R-:W1:Y:S01]  /*01c0*/  LDS R8, [R4+0x4] ;  /* 0x0000040004087984 */ /* 0x000e620000000800 */
[----:B------:R-:W2:Y:S03]  /*01d0*/  LDCU.128 UR12, c[0x3][0x10] ;  /* 0x00c00200ff0c77ac */ /* 0x000ea60008000c00 */
[----:B------:R-:W3:Y:S01]  /*01e0*/  LDS R9, [R4+0x8] ;  /* 0x0000080004097984 */ /* 0x000ee20000000800 */
[----:B------:R-:W4:Y:S03]  /*01f0*/  LDCU UR6, c[0x3][0x60] ;  /* 0x00c00c00ff0677ac */ /* 0x000f260008000800 */
[----:B------:R-:W5:Y:S04]  /*0200*/  LDS R10, [R4+0xc] ;  /* 0x00000c00040a7984 */ /* 0x000f680000000800 */
[----:B------:R-:W2:Y:S04]  /*0210*/  LDS R11, [R4+0x10] ;  /* 0x00001000040b7984 */ /* 0x000ea80000000800 */
[----:B------:R-:W4:Y:S04]  /*0220*/  LDS R12, [R4+0x7c] ;  /* 0x00007c00040c7984 */ /* 0x000f280000000800 */
[----:B------:R-:W4:Y:S04]  /*0230*/  LDS R13, [R4+0x80] ;  /* 0x00008000040d7984 */ /* 0x000f280000000800 */
[----:B------:R-:W4:Y:S04]  /*0240*/  LDS R16, [R4+0x84] ;  /* 0x0000840004107984 */ /* 0x000f280000000800 */
[----:B------:R-:W4:Y:S04]  /*0250*/  LDS R6, [R4+0x88] ;  /* 0x0000880004067984 */ /* 0x000f280000000800 */
[----:B------:R-:W4:Y:S01]  /*0260*/  LDS R5, [R4+0x8c] ;  /* 0x00008c0004057984 */ /* 0x000f220000000800 */
[----:B0-----:R-:W-:-:S03]  /*0270*/  FFMA R7, R0, UR8, RZ ;  /* 0x0000000800077c23 */ /* 0x001fc600080000ff */
[----:B------:R-:W-:Y:S01]  /*0280*/  LDS R17, [R4+0x1fc] ;  /* 0x0001fc0004117984 */ /* 0x000fe20000000800 */
[----:B-1----:R-:W-:-:S03]  /*0290*/  FFMA R8, R8, UR9, R7 ;  /* 0x0000000908087c23 */ /* 0x002fc60008000007 */
[----:B------:R-:W0:Y:S01]  /*02a0*/  LDS R0, [R4+0xf8] ;  /* 0x0000f80004007984 */ /* 0x000e220000000800 */
[----:B---3--:R-:W-:-:S03]  /*02b0*/  FFMA R9, R9, UR10, R8 ;  /* 0x0000000a09097c23 */ /* 0x008fc60008000008 */
[----:B------:R-:W1:Y:S01]  /*02c0*/  LDS R7, [R4+0xfc] ;  /* 0x0000fc0004077984 */ /* 0x000e620000000800 */
[----:B-----5:R-:W-:-:S03]  /*02d0*/  FFMA R10, R10, UR11, R9 ;  /* 0x0000000b0a0a7c23 */ /* 0x020fc60008000009 */
[----:B------:R-:W3:Y:S01]  /*02e0*/  LDS R8, [R4+0x100] ;  /* 0x0001000004087984 */ /* 0x000ee20000000800 */
[----:B------:R-:W5:Y:S01]  /*02f0*/  LDCU.128 UR8, c[0x3][0x20] ;  /* 0x00c00400ff0877ac */ /* 0x000f620008000c00 */
[----:B--2---:R-:W-:Y:S02]  /*0300*/  FFMA R11, R11, UR12, R10 ;  /* 0x0000000c0b0b7c23 */ /* 0x004fe4000800000a */
[----:B------:R-:W2:Y:S02]  /*0310*/  LDS R9, [R4+0x104] ;  /* 0x0001040004097984 */ /* 0x000ea40000000800 */
[----:B----4-:R-:W-:Y:S02]  /*0320*/  FFMA R12, R12, UR13, R11 ;  /* 0x0000000d0c0c7c23 */ /* 0x010fe4000800000b */
[----:B------:R-:W4:Y:S02]  /*0330*/  LDS R10, [R4+0x108] ;  /* 0x00010800040a7984 */ /* 0x000f240000000800 */
[----:B------:R-:W-:-:S02]  /*0340*/  FFMA R13, R13, UR14, R12 ;  /* 0x0000000e0d0d7c23 */ /* 0x000fc4000800000c */
[----:B------:R-:W4:Y:S02]  /*0350*/  LDS R11, [R4+0x174] ;  /* 0x00017400040b7984 */ /* 0x000f240000000800 */
[----:B------:R-:W-:Y:S02]  /*0360*/  FFMA R15, R16, UR15, R13 ;  /* 0x0000000f100f7c23 */ /* 0x000fe4000800000d */
[----:B------:R-:W4:Y:S01]  /*0370*/  LDS R12, [R4+0x178] ;  /* 0x00017800040c7984 */ /* 0x000f220000000800 */
[----:B------:R-:W3:Y:S01]  /*0380*/  LDCU.128 UR12, c[0x3][0x30] ;  /* 0x00c00600ff0c77ac */ /* 0x000ee20008000c00 */
[----:B-----5:R-:W-:Y:S02]  /*0390*/  FFMA R16, R6, UR8, R15 ;  /* 0x0000000806107c23 */ /* 0x020fe4000800000f */
[----:B------:R-:W5:Y:S02]  /*03a0*/  LDS R13, [R4+0x17c] ;  /* 0x00017c00040d7984 */ /* 0x000f640000000800 */
[----:B------:R-:W-:-:S02]  /*03b0*/  FFMA R5, R5, UR9, R16 ;  /* 0x0000000905057c23 */ /* 0x000fc40008000010 */
[----:B------:R-:W5:Y:S04]  /*03c0*/  LDS R6, [R4+0x180] ;  /* 0x0001800004067984 */ /* 0x000f680000000800 */
[----:B------:R-:W5:Y:S01]  /*03d0*/  LDS R15, [R4+0x184] ;  /* 0x00018400040f7984 */ /* 0x000f620000000800 */
[----:B0-----:R-:W-:-:S03]  /*03e0*/  FFMA R0, R0, UR10, R5 ;  /* 0x0000000a00007c23 */ /* 0x001fc60008000005 */
[----:B------:R-:W0:Y:S01]  /*03f0*/  LDS R5, [R4+0x1f0] ;  /* 0x0001f00004057984 */ /* 0x000e220000000800 */
[----:B-1----:R-:W-:Y:S01]  /*0400*/  FFMA R7, R7, UR11, R0 ;  /* 0x0000000b07077c23 */ /* 0x002fe20008000000 */
[----:B------:R-:W1:Y:S02]  /*0410*/  LDCU.128 UR8, c[0x3][0x40] ;  /* 0x00c00800ff0877ac */ /* 0x000e640008000c00 */
[----:B------:R-:W0:Y:S01]  /*0420*/  LDS R0, [R4+0x1f4] ;  /* 0x0001f40004007984 */ /* 0x000e220000000800 */
[----:B---3--:R-:W-:-:S03]  /*0430*/  FFMA R8, R8, UR12, R7 ;  /* 0x0000000c08087c23 */ /* 0x008fc60008000007 */
[----:B------:R-:W3:Y:S01]  /*0440*/  LDS R7, [R4+0x1f8] ;  /* 0x0001f80004077984 */ /* 0x000ee20000000800 */
[----:B--2---:R-:W-:-:S04]  /*0450*/  FFMA R9, R9, UR13, R8 ;  /* 0x0000000d09097c23 */ /* 0x004fc80008000008 */
[----:B----4-:R-:W-:Y:S02]  /*0460*/  FFMA R10, R10, UR14, R9 ;  /* 0x0000000e0a0a7c23 */ /* 0x010fe40008000009 */
[----:B------:R-:W2:Y:S02]  /*0470*/  LDS R9, [R4+0x200] ;  /* 0x0002000004097984 */ /* 0x000ea40000000800 */
[----:B------:R-:W-:Y:S01]  /*0480*/  FFMA R11, R11, UR15, R10 ;  /* 0x0000000f0b0b7c23 */ /* 0x000fe2000800000a */
[----:B------:R-:W0:Y:S03]  /*0490*/  LDCU.128 UR12, c[0x3][0x50] ;  /* 0x00c00a00ff0c77ac */ /* 0x000e260008000c00 */
[----:B-1----:R-:W-:-:S04]  /*04a0*/  FFMA R12, R12, UR8, R11 ;  /* 0x000000080c0c7c23 */ /* 0x002fc8000800000b */
[----:B-----5:R-:W-:-:S04]  /*04b0*/  FFMA R13, R13, UR9, R12 ;  /* 0x000000090d0d7c23 */ /* 0x020fc8000800000c */
[----:B------:R-:W-:-:S04]  /*04c0*/  FFMA R6, R6, UR10, R13 ;  /* 0x0000000a06067c23 */ /* 0x000fc8000800000d */
[----:B------:R-:W-:-:S04]  /*04d0*/  FFMA R6, R15, UR11, R6 ;  /* 0x0000000b0f067c23 */ /* 0x000fc80008000006 */
[----:B0-----:R-:W-:-:S04]  /*04e0*/  FFMA R5, R5, UR12, R6 ;  /* 0x0000000c05057c23 */ /* 0x001fc80008000006 */
[----:B------:R-:W-:-:S04]  /*04f0*/  FFMA R0, R0, UR13, R5 ;  /* 0x0000000d00007c23 */ /* 0x000fc80008000005 */
[----:B---3--:R-:W-:-:S04]  /*0500*/  FFMA R0, R7, UR14, R0 ;  /* 0x0000000e07007c23 */ /* 0x008fc80008000000 */
[----:B------:R-:W-:-:S04]  /*0510*/  FFMA R0, R17, UR15, R0 ;  /* 0x0000000f11007c23 */ /* 0x000fc80008000000 */
[----:B--2---:R-:W-:Y:S01]  /*0520*/  FFMA R9, R9, UR6, R0 ;  /* 0x0000000609097c23 */ /* 0x004fe20008000000 */
[----:B------:R-:W-:Y:S06]  /*0530*/  @P0 EXIT ;  /* 0x000000000000094d */ /* 0x000fec0003800000 */
[----:B------:R-:W0:Y:S01]  /*0540*/  LDC.64 R4, c[0x0][0x388] ;  /* 0x0000e200ff047b82 */ /* 0x000e220000000a00 */
[----:B------:R-:W1:Y:S02]  /*0550*/  LDCU UR6, c[0x0][0x390] ;  /* 0x00007200ff0677ac */ /* 0x000e640008000800 */
[----:B-1----:R-:W-:-:S04]  /*0560*/  IMAD R3, R2, UR6, R3 ;  /* 0x0000000602037c24 */ /* 0x002fc8000f8e0203 */
[----:B0-----:R-:W-:-:S05]  /*0570*/  IMAD.WIDE R2, R3, 0x4, R4 ;  /* 0x0000000403027825 */ /* 0x001fca00078e0204 */
[----:B------:R-:W-:Y:S01]  /*0580*/  STG.E desc[UR4][R2.64], R9 ;  /* 0x0000000902007986 */ /* 0x000fe2000c101904 */
[----:B------:R-:W-:Y:S05]  /*0590*/  EXIT ;  /* 0x000000000000794d */ /* 0x000fea0003800000 */
.L_x_0:
[----:B------:R-:W-:-:S00]  /*05a0*/  BRA `(.L_x_0) ;  /* 0xfffffffc00fc7947 */ /* 0x000fc0000383ffff */
[----:B------:R-:W-:-:S00]  /*05b0*/  NOP ;  /* 0x0000000000007918 */ /* 0x000fc00000000000 */
        /* <DEDUP_REMOVED lines=12> */
.L_x_1:


//--------------------- .nv.shared._Z6conv2dIfLm1000ELm1000ELm5ELm27EEvPT_S1_i --------------------------
	.section	.nv.shared._Z6conv2dIfLm1000ELm1000ELm5ELm27EEvPT_S1_i,"aw",@nobits
	.sectionflags	@""
	.align	4
.nv.shared._Z6conv2dIfLm1000ELm1000ELm5ELm27EEvPT_S1_i:
	.zero		4868


//--------------------- .nv.shared.reserved.0     --------------------------
	.section	.nv.shared.reserved.0,"aw",@nobits
	.weak		__nv_reservedSMEM_offset_0_alias
	.size		__nv_reservedSMEM_offset_0_alias, 0, 64
	.other		__nv_reservedSMEM_offset_0_alias,@"STO_CUDA_RESERVED_SHARED STV_DEFAULT"
__nv_reservedSMEM_offset_0_alias:
	.zero		0
	.zero		64


//--------------------- .nv.constant0._Z6conv2dIfLm1000ELm1000ELm5ELm27EEvPT_S1_i --------------------------
	.section	.nv.constant0._Z6conv2dIfLm1000ELm1000ELm5ELm27EEvPT_S1_i,"a",@progbits
	.sectionflags	@""
	.align	4
.nv.constant0._Z6conv2dIfLm1000ELm1000ELm5ELm27EEvPT_S1_i:
	.zero		916


//--------------------- SYMBOLS --------------------------

	.type		.nv.reservedSmem.offset0,@object
	.size		.nv.reservedSmem.offset0,0x4
	.type		.nv.reservedSmem.cap,@object
	.size		.nv.reservedSmem.cap,0x4
